//
// Generated by NVIDIA NVVM Compiler
//
// Compiler Build ID: CL-36424714
// Cuda compilation tools, release 13.0, V13.0.88
// Based on NVVM 20.0.0
//

.version 9.0
.target sm_100
.address_size 64

	// .globl	_Z6searchPKcPciiPi

.visible .entry _Z6searchPKcPciiPi(
	.param .u64 .ptr .align 1 _Z6searchPKcPciiPi_param_0,
	.param .u64 .ptr .align 1 _Z6searchPKcPciiPi_param_1,
	.param .u32 _Z6searchPKcPciiPi_param_2,
	.param .u32 _Z6searchPKcPciiPi_param_3,
	.param .u64 .ptr .align 1 _Z6searchPKcPciiPi_param_4
)
{
	.local .align 16 .b8 	__local_depot0[1024];
	.reg .b64 	%SP;
	.reg .b64 	%SPL;
	.reg .pred 	%p<15>;
	.reg .b16 	%rs<3>;
	.reg .b32 	%r<108>;
	.reg .b64 	%rd<90>;

	mov.u64 	%SPL, __local_depot0;
	ld.param.u64 	%rd12, [_Z6searchPKcPciiPi_param_0];
	ld.param.u64 	%rd13, [_Z6searchPKcPciiPi_param_1];
	ld.param.u32 	%r27, [_Z6searchPKcPciiPi_param_2];
	ld.param.u32 	%r28, [_Z6searchPKcPciiPi_param_3];
	ld.param.u64 	%rd11, [_Z6searchPKcPciiPi_param_4];
	cvta.to.global.u64 	%rd1, %rd12;
	cvta.to.global.u64 	%rd2, %rd13;
	add.u64 	%rd3, %SPL, 0;
	mov.b32 	%r29, -1;
	st.local.v4.u32 	[%rd3], {%r29, %r29, %r29, %r29};
	st.local.v4.u32 	[%rd3+16], {%r29, %r29, %r29, %r29};
	st.local.v4.u32 	[%rd3+32], {%r29, %r29, %r29, %r29};
	st.local.v4.u32 	[%rd3+48], {%r29, %r29, %r29, %r29};
	st.local.v4.u32 	[%rd3+64], {%r29, %r29, %r29, %r29};
	st.local.v4.u32 	[%rd3+80], {%r29, %r29, %r29, %r29};
	st.local.v4.u32 	[%rd3+96], {%r29, %r29, %r29, %r29};
	st.local.v4.u32 	[%rd3+112], {%r29, %r29, %r29, %r29};
	st.local.v4.u32 	[%rd3+128], {%r29, %r29, %r29, %r29};
	st.local.v4.u32 	[%rd3+144], {%r29, %r29, %r29, %r29};
	st.local.v4.u32 	[%rd3+160], {%r29, %r29, %r29, %r29};
	st.local.v4.u32 	[%rd3+176], {%r29, %r29, %r29, %r29};
	st.local.v4.u32 	[%rd3+192], {%r29, %r29, %r29, %r29};
	st.local.v4.u32 	[%rd3+208], {%r29, %r29, %r29, %r29};
	st.local.v4.u32 	[%rd3+224], {%r29, %r29, %r29, %r29};
	st.local.v4.u32 	[%rd3+240], {%r29, %r29, %r29, %r29};
	st.local.v4.u32 	[%rd3+256], {%r29, %r29, %r29, %r29};
	st.local.v4.u32 	[%rd3+272], {%r29, %r29, %r29, %r29};
	st.local.v4.u32 	[%rd3+288], {%r29, %r29, %r29, %r29};
	st.local.v4.u32 	[%rd3+304], {%r29, %r29, %r29, %r29};
	st.local.v4.u32 	[%rd3+320], {%r29, %r29, %r29, %r29};
	st.local.v4.u32 	[%rd3+336], {%r29, %r29, %r29, %r29};
	st.local.v4.u32 	[%rd3+352], {%r29, %r29, %r29, %r29};
	st.local.v4.u32 	[%rd3+368], {%r29, %r29, %r29, %r29};
	st.local.v4.u32 	[%rd3+384], {%r29, %r29, %r29, %r29};
	st.local.v4.u32 	[%rd3+400], {%r29, %r29, %r29, %r29};
	st.local.v4.u32 	[%rd3+416], {%r29, %r29, %r29, %r29};
	st.local.v4.u32 	[%rd3+432], {%r29, %r29, %r29, %r29};
	st.local.v4.u32 	[%rd3+448], {%r29, %r29, %r29, %r29};
	st.local.v4.u32 	[%rd3+464], {%r29, %r29, %r29, %r29};
	st.local.v4.u32 	[%rd3+480], {%r29, %r29, %r29, %r29};
	st.local.v4.u32 	[%rd3+496], {%r29, %r29, %r29, %r29};
	setp.lt.s32 	%p1, %r28, 1;
	@%p1 bra 	$L__BB0_13;
	and.b32  	%r1, %r28, 15;
	setp.lt.u32 	%p2, %r28, 16;
	mov.b32 	%r99, 0;
	@%p2 bra 	$L__BB0_4;
	and.b32  	%r99, %r28, 2147483632;
	add.s64 	%rd89, %rd2, 7;
	mov.b32 	%r104, 0;
$L__BB0_3:
	.pragma "nounroll";
	ld.global.s8 	%r32, [%rd89+-7];
	mul.wide.s32 	%rd15, %r32, 4;
	add.s64 	%rd16, %rd3, %rd15;
	st.local.u32 	[%rd16], %r104;
	ld.global.s8 	%r33, [%rd89+-6];
	mul.wide.s32 	%rd17, %r33, 4;
	add.s64 	%rd18, %rd3, %rd17;
	add.s32 	%r34, %r104, 1;
	st.local.u32 	[%rd18], %r34;
	ld.global.s8 	%r35, [%rd89+-5];
	mul.wide.s32 	%rd19, %r35, 4;
	add.s64 	%rd20, %rd3, %rd19;
	add.s32 	%r36, %r104, 2;
	st.local.u32 	[%rd20], %r36;
	ld.global.s8 	%r37, [%rd89+-4];
	mul.wide.s32 	%rd21, %r37, 4;
	add.s64 	%rd22, %rd3, %rd21;
	add.s32 	%r38, %r104, 3;
	st.local.u32 	[%rd22], %r38;
	ld.global.s8 	%r39, [%rd89+-3];
	mul.wide.s32 	%rd23, %r39, 4;
	add.s64 	%rd24, %rd3, %rd23;
	add.s32 	%r40, %r104, 4;
	st.local.u32 	[%rd24], %r40;
	ld.global.s8 	%r41, [%rd89+-2];
	mul.wide.s32 	%rd25, %r41, 4;
	add.s64 	%rd26, %rd3, %rd25;
	add.s32 	%r42, %r104, 5;
	st.local.u32 	[%rd26], %r42;
	ld.global.s8 	%r43, [%rd89+-1];
	mul.wide.s32 	%rd27, %r43, 4;
	add.s64 	%rd28, %rd3, %rd27;
	add.s32 	%r44, %r104, 6;
	st.local.u32 	[%rd28], %r44;
	ld.global.s8 	%r45, [%rd89];
	mul.wide.s32 	%rd29, %r45, 4;
	add.s64 	%rd30, %rd3, %rd29;
	add.s32 	%r46, %r104, 7;
	st.local.u32 	[%rd30], %r46;
	ld.global.s8 	%r47, [%rd89+1];
	mul.wide.s32 	%rd31, %r47, 4;
	add.s64 	%rd32, %rd3, %rd31;
	add.s32 	%r48, %r104, 8;
	st.local.u32 	[%rd32], %r48;
	ld.global.s8 	%r49, [%rd89+2];
	mul.wide.s32 	%rd33, %r49, 4;
	add.s64 	%rd34, %rd3, %rd33;
	add.s32 	%r50, %r104, 9;
	st.local.u32 	[%rd34], %r50;
	ld.global.s8 	%r51, [%rd89+3];
	mul.wide.s32 	%rd35, %r51, 4;
	add.s64 	%rd36, %rd3, %rd35;
	add.s32 	%r52, %r104, 10;
	st.local.u32 	[%rd36], %r52;
	ld.global.s8 	%r53, [%rd89+4];
	mul.wide.s32 	%rd37, %r53, 4;
	add.s64 	%rd38, %rd3, %rd37;
	add.s32 	%r54, %r104, 11;
	st.local.u32 	[%rd38], %r54;
	ld.global.s8 	%r55, [%rd89+5];
	mul.wide.s32 	%rd39, %r55, 4;
	add.s64 	%rd40, %rd3, %rd39;
	add.s32 	%r56, %r104, 12;
	st.local.u32 	[%rd40], %r56;
	ld.global.s8 	%r57, [%rd89+6];
	mul.wide.s32 	%rd41, %r57, 4;
	add.s64 	%rd42, %rd3, %rd41;
	add.s32 	%r58, %r104, 13;
	st.local.u32 	[%rd42], %r58;
	ld.global.s8 	%r59, [%rd89+7];
	mul.wide.s32 	%rd43, %r59, 4;
	add.s64 	%rd44, %rd3, %rd43;
	add.s32 	%r60, %r104, 14;
	st.local.u32 	[%rd44], %r60;
	ld.global.s8 	%r61, [%rd89+8];
	mul.wide.s32 	%rd45, %r61, 4;
	add.s64 	%rd46, %rd3, %rd45;
	add.s32 	%r62, %r104, 15;
	st.local.u32 	[%rd46], %r62;
	add.s64 	%rd89, %rd89, 16;
	add.s32 	%r104, %r104, 16;
	setp.eq.s32 	%p3, %r104, %r99;
	@%p3 bra 	$L__BB0_4;
	bra.uni 	$L__BB0_3;
$L__BB0_4:
	setp.eq.s32 	%p4, %r1, 0;
	@%p4 bra 	$L__BB0_13;
	and.b32  	%r4, %r28, 7;
	setp.lt.u32 	%p5, %r1, 8;
	@%p5 bra 	$L__BB0_7;
	cvt.u64.u32 	%rd47, %r99;
	add.s64 	%rd48, %rd2, %rd47;
	ld.global.s8 	%r63, [%rd48];
	mul.wide.s32 	%rd49, %r63, 4;
	add.s64 	%rd50, %rd3, %rd49;
	st.local.u32 	[%rd50], %r99;
	add.s32 	%r64, %r99, 1;
	ld.global.s8 	%r65, [%rd48+1];
	mul.wide.s32 	%rd51, %r65, 4;
	add.s64 	%rd52, %rd3, %rd51;
	st.local.u32 	[%rd52], %r64;
	add.s32 	%r66, %r99, 2;
	ld.global.s8 	%r67, [%rd48+2];
	mul.wide.s32 	%rd53, %r67, 4;
	add.s64 	%rd54, %rd3, %rd53;
	st.local.u32 	[%rd54], %r66;
	add.s32 	%r68, %r99, 3;
	ld.global.s8 	%r69, [%rd48+3];
	mul.wide.s32 	%rd55, %r69, 4;
	add.s64 	%rd56, %rd3, %rd55;
	st.local.u32 	[%rd56], %r68;
	add.s32 	%r70, %r99, 4;
	ld.global.s8 	%r71, [%rd48+4];
	mul.wide.s32 	%rd57, %r71, 4;
	add.s64 	%rd58, %rd3, %rd57;
	st.local.u32 	[%rd58], %r70;
	add.s32 	%r72, %r99, 5;
	ld.global.s8 	%r73, [%rd48+5];
	mul.wide.s32 	%rd59, %r73, 4;
	add.s64 	%rd60, %rd3, %rd59;
	st.local.u32 	[%rd60], %r72;
	add.s32 	%r74, %r99, 6;
	ld.global.s8 	%r75, [%rd48+6];
	mul.wide.s32 	%rd61, %r75, 4;
	add.s64 	%rd62, %rd3, %rd61;
	st.local.u32 	[%rd62], %r74;
	add.s32 	%r76, %r99, 7;
	ld.global.s8 	%r77, [%rd48+7];
	mul.wide.s32 	%rd63, %r77, 4;
	add.s64 	%rd64, %rd3, %rd63;
	st.local.u32 	[%rd64], %r76;
	add.s32 	%r99, %r99, 8;
$L__BB0_7:
	setp.eq.s32 	%p6, %r4, 0;
	@%p6 bra 	$L__BB0_13;
	and.b32  	%r7, %r28, 3;
	setp.lt.u32 	%p7, %r4, 4;
	@%p7 bra 	$L__BB0_10;
	cvt.u64.u32 	%rd65, %r99;
	add.s64 	%rd66, %rd2, %rd65;
	ld.global.s8 	%r78, [%rd66];
	mul.wide.s32 	%rd67, %r78, 4;
	add.s64 	%rd68, %rd3, %rd67;
	st.local.u32 	[%rd68], %r99;
	add.s32 	%r79, %r99, 1;
	ld.global.s8 	%r80, [%rd66+1];
	mul.wide.s32 	%rd69, %r80, 4;
	add.s64 	%rd70, %rd3, %rd69;
	st.local.u32 	[%rd70], %r79;
	add.s32 	%r81, %r99, 2;
	ld.global.s8 	%r82, [%rd66+2];
	mul.wide.s32 	%rd71, %r82, 4;
	add.s64 	%rd72, %rd3, %rd71;
	st.local.u32 	[%rd72], %r81;
	add.s32 	%r83, %r99, 3;
	ld.global.s8 	%r84, [%rd66+3];
	mul.wide.s32 	%rd73, %r84, 4;
	add.s64 	%rd74, %rd3, %rd73;
	st.local.u32 	[%rd74], %r83;
	add.s32 	%r99, %r99, 4;
$L__BB0_10:
	setp.eq.s32 	%p8, %r7, 0;
	@%p8 bra 	$L__BB0_13;
	cvt.u64.u32 	%rd75, %r99;
	add.s64 	%rd88, %rd2, %rd75;
	neg.s32 	%r102, %r7;
$L__BB0_12:
	.pragma "nounroll";
	ld.global.s8 	%r85, [%rd88];
	mul.wide.s32 	%rd76, %r85, 4;
	add.s64 	%rd77, %rd3, %rd76;
	st.local.u32 	[%rd77], %r99;
	add.s32 	%r99, %r99, 1;
	add.s64 	%rd88, %rd88, 1;
	add.s32 	%r102, %r102, 1;
	setp.ne.s32 	%p9, %r102, 0;
	@%p9 bra 	$L__BB0_12;
$L__BB0_13:
	sub.s32 	%r15, %r27, %r28;
	setp.lt.s32 	%p10, %r15, 0;
	@%p10 bra 	$L__BB0_22;
	mov.u32 	%r87, %tid.x;
	mul.lo.s32 	%r16, %r27, %r87;
	cvta.to.global.u64 	%rd8, %rd11;
	mov.b32 	%r105, 0;
$L__BB0_15:
	add.s32 	%r20, %r105, %r16;
	mov.u32 	%r106, %r28;
$L__BB0_16:
	setp.lt.s32 	%p11, %r106, 1;
	@%p11 bra 	$L__BB0_19;
	add.s32 	%r106, %r106, -1;
	cvt.u64.u32 	%rd82, %r106;
	add.s64 	%rd83, %rd2, %rd82;
	ld.global.u8 	%rs2, [%rd83];
	add.s32 	%r94, %r20, %r106;
	cvt.s64.s32 	%rd84, %r94;
	add.s64 	%rd85, %rd1, %rd84;
	ld.global.u8 	%rs1, [%rd85];
	setp.eq.s16 	%p13, %rs2, %rs1;
	@%p13 bra 	$L__BB0_16;
	cvt.u32.u16 	%r95, %rs1;
	cvt.s32.s8 	%r96, %r95;
	mul.wide.s32 	%rd86, %r96, 4;
	add.s64 	%rd87, %rd3, %rd86;
	ld.local.u32 	%r97, [%rd87];
	sub.s32 	%r98, %r106, %r97;
	max.s32 	%r107, %r98, 1;
	bra.uni 	$L__BB0_21;
$L__BB0_19:
	atom.global.add.u32 	%r89, [%rd8], 1;
	add.s32 	%r90, %r105, %r28;
	setp.ge.s32 	%p12, %r90, %r27;
	mov.b32 	%r107, 1;
	@%p12 bra 	$L__BB0_21;
	add.s32 	%r91, %r20, %r28;
	cvt.s64.s32 	%rd78, %r91;
	add.s64 	%rd79, %rd1, %rd78;
	ld.global.s8 	%r92, [%rd79];
	mul.wide.s32 	%rd80, %r92, 4;
	add.s64 	%rd81, %rd3, %rd80;
	ld.local.u32 	%r93, [%rd81];
	sub.s32 	%r107, %r28, %r93;
$L__BB0_21:
	add.s32 	%r105, %r107, %r105;
	setp.le.s32 	%p14, %r105, %r15;
	@%p14 bra 	$L__BB0_15;
$L__BB0_22:
	ret;

}


// ===== COMPILED SASS (sm_100) =====

	.target	sm_100

	.elftype	@"ET_EXEC"


//--------------------- .note.nv.tkinfo           --------------------------
	.section	.note.nv.tkinfo,"",@"SHT_NOTE"
	.sectionflags	@"SHF_NOTE_NV_TKINFO"
	.tkinfo
        /*0018*/ 	.word	0x00000002
        /*0030*/ 	.string	""
        /*0030*/ 	.string	"ptxas"
        /*0030*/ 	.string	"Cuda compilation tools, release 13.0, V13.0.88"
        /*0030*/ 	.string	"Build cuda_13.0.r13.0/compiler.36424714_0"
        /*0030*/ 	.string	"-arch sm_100 -m 64 "



//--------------------- .note.nv.cuinfo           --------------------------
	.section	.note.nv.cuinfo,"",@"SHT_NOTE"
	.sectionflags	@"SHF_NOTE_NV_CUINFO"
        /*0018*/ 	.short	0x0002
        /*001a*/ 	.short	0x0064
        /*001c*/ 	.short	0x0082
	.zero		2


//--------------------- .nv.info                  --------------------------
	.section	.nv.info,"",@"SHT_CUDA_INFO"
	.align	4


	//----- nvinfo : EIATTR_REGCOUNT
	.align		4
        /*0000*/ 	.byte	0x04, 0x2f
        /*0002*/ 	.short	(.L_1 - .L_0)
	.align		4
.L_0:
        /*0004*/ 	.word	index@(_Z6searchPKcPciiPi)
        /*0008*/ 	.word	0x00000020


	//----- nvinfo : EIATTR_FRAME_SIZE
	.align		4
.L_1:
        /*000c*/ 	.byte	0x04, 0x11
        /*000e*/ 	.short	(.L_3 - .L_2)
	.align		4
.L_2:
        /*0010*/ 	.word	index@(_Z6searchPKcPciiPi)
        /*0014*/ 	.word	0x00000400


	//----- nvinfo : EIATTR_MIN_STACK_SIZE
	.align		4
.L_3:
        /*0018*/ 	.byte	0x04, 0x12
        /*001a*/ 	.short	(.L_5 - .L_4)
	.align		4
.L_4:
        /*001c*/ 	.word	index@(_Z6searchPKcPciiPi)
        /*0020*/ 	.word	0x00000400
.L_5:


//--------------------- .nv.compat                --------------------------
	.section	.nv.compat,"",@"SHT_CUDA_COMPAT_INFO"
	.align	4
        /*0000*/ 	.byte	0x02, 0x09, 0x00, 0x00, 0x02, 0x02, 0x01, 0x00, 0x02, 0x05, 0x05, 0x00, 0x03, 0x07, 0x01, 0x01
        /*0010*/ 	.byte	0x02, 0x03, 0x00, 0x00, 0x02, 0x06, 0x01, 0x00, 0x04, 0x0b, 0x08, 0x00, 0x09, 0x00, 0x00, 0x00
        /*0020*/ 	.byte	0x00, 0x00, 0x00, 0x00


//--------------------- .nv.info._Z6searchPKcPciiPi --------------------------
	.section	.nv.info._Z6searchPKcPciiPi,"",@"SHT_CUDA_INFO"
	.sectionflags	@""
	.align	4


	//----- nvinfo : EIATTR_CUDA_API_VERSION
	.align		4
        /*0000*/ 	.byte	0x04, 0x37
        /*0002*/ 	.short	(.L_7 - .L_6)
.L_6:
        /*0004*/ 	.word	0x00000082


	//----- nvinfo : EIATTR_KPARAM_INFO
	.align		4
.L_7:
        /*0008*/ 	.byte	0x04, 0x17
        /*000a*/ 	.short	(.L_9 - .L_8)
.L_8:
        /*000c*/ 	.word	0x00000000
        /*0010*/ 	.short	0x0004
        /*0012*/ 	.short	0x0018
        /*0014*/ 	.byte	0x00, 0xf5, 0x21, 0x00


	//----- nvinfo : EIATTR_KPARAM_INFO
	.align		4
.L_9:
        /*0018*/ 	.byte	0x04, 0x17
        /*001a*/ 	.short	(.L_11 - .L_10)
.L_10:
        /*001c*/ 	.word	0x00000000
        /*0020*/ 	.short	0x0003
        /*0022*/ 	.short	0x0014
        /*0024*/ 	.byte	0x00, 0xf0, 0x11, 0x00


	//----- nvinfo : EIATTR_KPARAM_INFO
	.align		4
.L_11:
        /*0028*/ 	.byte	0x04, 0x17
        /*002a*/ 	.short	(.L_13 - .L_12)
.L_12:
        /*002c*/ 	.word	0x00000000
        /*0030*/ 	.short	0x0002
        /*0032*/ 	.short	0x0010
        /*0034*/ 	.byte	0x00, 0xf0, 0x11, 0x00


	//----- nvinfo : EIATTR_KPARAM_INFO
	.align		4
.L_13:
        /*0038*/ 	.byte	0x04, 0x17
        /*003a*/ 	.short	(.L_15 - .L_14)
.L_14:
        /*003c*/ 	.word	0x00000000
        /*0040*/ 	.short	0x0001
        /*0042*/ 	.short	0x0008
        /*0044*/ 	.byte	0x00, 0xf5, 0x21, 0x00


	//----- nvinfo : EIATTR_KPARAM_INFO
	.align		4
.L_15:
        /*0048*/ 	.byte	0x04, 0x17
        /*004a*/ 	.short	(.L_17 - .L_16)
.L_16:
        /*004c*/ 	.word	0x00000000
        /*0050*/ 	.short	0x0000
        /*0052*/ 	.short	0x0000
        /*0054*/ 	.byte	0x00, 0xf5, 0x21, 0x00


	//----- nvinfo : EIATTR_SPARSE_MMA_MASK
	.align		4
.L_17:
        /*0058*/ 	.byte	0x03, 0x50
        /*005a*/ 	.short	0x0000


	//----- nvinfo : EIATTR_MAXREG_COUNT
	.align		4
        /*005c*/ 	.byte	0x03, 0x1b
        /*005e*/ 	.short	0x00ff


	//----- nvinfo : EIATTR_MERCURY_ISA_VERSION
	.align		4
        /*0060*/ 	.byte	0x03, 0x5f
        /*0062*/ 	.short	0x0101


	//----- nvinfo : EIATTR_INT_WARP_WIDE_INSTR_OFFSETS
	.align		4
        /*0064*/ 	.byte	0x04, 0x31
        /*0066*/ 	.short	(.L_19 - .L_18)


	//   ....[0]....
.L_18:
        /*0068*/ 	.word	0x00000ea0


	//----- nvinfo : EIATTR_VRC_CTA_INIT_COUNT
	.align		4
.L_19:
        /*006c*/ 	.byte	0x02, 0x4a
	.zero		1
	.zero		1


	//----- nvinfo : EIATTR_EXIT_INSTR_OFFSETS
	.align		4
        /*0070*/ 	.byte	0x04, 0x1c
        /*0072*/ 	.short	(.L_21 - .L_20)


	//   ....[0]....
.L_20:
        /*0074*/ 	.word	0x00000ce0


	//   ....[1]....
        /*0078*/ 	.word	0x00001000


	//----- nvinfo : EIATTR_CRS_STACK_SIZE
	.align		4
.L_21:
        /*007c*/ 	.byte	0x04, 0x1e
        /*007e*/ 	.short	(.L_23 - .L_22)
.L_22:
        /*0080*/ 	.word	0x00000000


	//----- nvinfo : EIATTR_CBANK_PARAM_SIZE
	.align		4
.L_23:
        /*0084*/ 	.byte	0x03, 0x19
        /*0086*/ 	.short	0x0020


	//----- nvinfo : EIATTR_PARAM_CBANK
	.align		4
        /*0088*/ 	.byte	0x04, 0x0a
        /*008a*/ 	.short	(.L_25 - .L_24)
	.align		4
.L_24:
        /*008c*/ 	.word	index@(.nv.constant0._Z6searchPKcPciiPi)
        /*0090*/ 	.short	0x0380
        /*0092*/ 	.short	0x0020


	//----- nvinfo : EIATTR_SW_WAR
	.align		4
.L_25:
        /*0094*/ 	.byte	0x04, 0x36
        /*0096*/ 	.short	(.L_27 - .L_26)
.L_26:
        /*0098*/ 	.word	0x00000008
.L_27:


//--------------------- .nv.callgraph             --------------------------
	.section	.nv.callgraph,"",@"SHT_CUDA_CALLGRAPH"
	.align	4
	.sectionentsize	8
	.align		4
        /*0000*/ 	.word	0x00000000
	.align		4
        /*0004*/ 	.word	0xffffffff
	.align		4
        /*0008*/ 	.word	0x00000000
	.align		4
        /*000c*/ 	.word	0xfffffffe
	.align		4
        /*0010*/ 	.word	0x00000000
	.align		4
        /*0014*/ 	.word	0xfffffffd
	.align		4
        /*0018*/ 	.word	0x00000000
	.align		4
        /*001c*/ 	.word	0xfffffffc


//--------------------- .text._Z6searchPKcPciiPi  --------------------------
	.section	.text._Z6searchPKcPciiPi,"ax",@progbits
	.align	128
        .global         _Z6searchPKcPciiPi
        .type           _Z6searchPKcPciiPi,@function
        .size           _Z6searchPKcPciiPi,(.L_x_12 - _Z6searchPKcPciiPi)
        .other          _Z6searchPKcPciiPi,@"STO_CUDA_ENTRY STV_DEFAULT"
_Z6searchPKcPciiPi:
.text._Z6searchPKcPciiPi:
[----:B------:R-:W0:Y:S01]  /*0000*/  LDC R1, c[0x0][0x37c] ;  /* 0x0000df00ff017b82 */ /* 0x000e220000000800 */
[----:B------:R-:W1:Y:S01]  /*0010*/  LDCU UR6, c[0x0][0x394] ;  /* 0x00007280ff0677ac */ /* 0x000e620008000800 */
[----:B0-----:R-:W-:Y:S01]  /*0020*/  VIADD R1, R1, 0xfffffc00 ;  /* 0xfffffc0001017836 */ /* 0x001fe20000000000 */
[----:B------:R-:W-:Y:S01]  /*0030*/  MOV R5, 0xffffffff ;  /* 0xffffffff00057802 */ /* 0x000fe20000000f00 */
[----:B------:R-:W-:Y:S01]  /*0040*/  IMAD.MOV.U32 R4, RZ, RZ, -0x1 ;  /* 0xffffffffff047424 */ /* 0x000fe200078e00ff */
[----:B------:R-:W0:Y:S01]  /*0050*/  LDCU.64 UR10, c[0x0][0x358] ;  /* 0x00006b00ff0a77ac */ /* 0x000e220008000a00 */
[----:B------:R-:W-:Y:S01]  /*0060*/  IMAD.MOV.U32 R6, RZ, RZ, -0x1 ;  /* 0xffffffffff067424 */ /* 0x000fe200078e00ff */
[----:B------:R-:W-:Y:S01]  /*0070*/  MOV R0, R1 ;  /* 0x0000000100007202 */ /* 0x000fe20000000f00 */
[----:B------:R-:W-:-:S05]  /*0080*/  IMAD.MOV.U32 R7, RZ, RZ, -0x1 ;  /* 0xffffffffff077424 */ /* 0x000fca00078e00ff */
[----:B------:R2:W-:Y:S04]  /*0090*/  STL.128 [R1], R4 ;  /* 0x0000000401007387 */ /* 0x0005e80000100c00 */
[----:B------:R2:W-:Y:S01]  /*00a0*/  STL.128 [R1+0x10], R4 ;  /* 0x0000100401007387 */ /* 0x0005e20000100c00 */
[----:B-1----:R-:W-:-:S03]  /*00b0*/  UISETP.GE.AND UP0, UPT, UR6, 0x1, UPT ;  /* 0x000000010600788c */ /* 0x002fc6000bf06270 */
[----:B------:R2:W-:Y:S04]  /*00c0*/  STL.128 [R1+0x20], R4 ;  /* 0x0000200401007387 */ /* 0x0005e80000100c00 */
        /* <DEDUP_REMOVED lines=28> */
[----:B------:R2:W-:Y:S01]  /*0290*/  STL.128 [R1+0x1f0], R4 ;  /* 0x0001f00401007387 */ /* 0x0005e20000100c00 */
[----:B0-----:R-:W-:Y:S05]  /*02a0*/  BRA.U !UP0, `(.L_x_0) ;  /* 0x0000000908807547 */ /* 0x001fea000b800000 */
[----:B------:R-:W-:Y:S01]  /*02b0*/  UISETP.GE.U32.AND UP1, UPT, UR6, 0x10, UPT ;  /* 0x000000100600788c */ /* 0x000fe2000bf26070 */
[----:B--2---:R-:W-:Y:S01]  /*02c0*/  IMAD.MOV.U32 R4, RZ, RZ, RZ ;  /* 0x000000ffff047224 */ /* 0x004fe200078e00ff */
[----:B------:R-:W-:-:S04]  /*02d0*/  ULOP3.LUT UR7, UR6, 0xf, URZ, 0xc0, !UPT ;  /* 0x0000000f06077892 */ /* 0x000fc8000f8ec0ff */
[----:B------:R-:W-:-:S03]  /*02e0*/  UISETP.NE.AND UP0, UPT, UR7, URZ, UPT ;  /* 0x000000ff0700728c */ /* 0x000fc6000bf05270 */
[----:B------:R-:W-:Y:S08]  /*02f0*/  BRA.U !UP1, `(.L_x_1) ;  /* 0x0000000509307547 */ /* 0x000ff0000b800000 */
[----:B------:R-:W0:Y:S01]  /*0300*/  LDCU.64 UR4, c[0x0][0x388] ;  /* 0x00007100ff0477ac */ /* 0x000e220008000a00 */
[----:B------:R-:W-:Y:S01]  /*0310*/  IMAD.MOV.U32 R5, RZ, RZ, RZ ;  /* 0x000000ffff057224 */ /* 0x000fe200078e00ff */
[----:B------:R-:W-:-:S06]  /*0320*/  ULOP3.LUT UR8, UR6, 0x7ffffff0, URZ, 0xc0, !UPT ;  /* 0x7ffffff006087892 */ /* 0x000fcc000f8ec0ff */
[----:B------:R-:W-:Y:S01]  /*0330*/  MOV R4, UR8 ;  /* 0x0000000800047c02 */ /* 0x000fe20008000f00 */
[----:B0-----:R-:W-:-:S04]  /*0340*/  UIADD3 UR4, UP1, UPT, UR4, 0x7, URZ ;  /* 0x0000000704047890 */ /* 0x001fc8000ff3e0ff */
[----:B------:R-:W-:Y:S02]  /*0350*/  UIADD3.X UR5, UPT, UPT, URZ, UR5, URZ, UP1, !UPT ;  /* 0x00000005ff057290 */ /* 0x000fe40008ffe4ff */
[----:B------:R-:W-:-:S04]  /*0360*/  IMAD.U32 R2, RZ, RZ, UR4 ;  /* 0x00000004ff027e24 */ /* 0x000fc8000f8e00ff */
[----:B------:R-:W-:-:S07]  /*0370*/  IMAD.U32 R3, RZ, RZ, UR5 ;  /* 0x00000005ff037e24 */ /* 0x000fce000f8e00ff */
.L_x_2:
[----:B--2---:R-:W2:Y:S04]  /*0380*/  LDG.E.S8 R6, desc[UR10][R2.64+-0x7] ;  /* 0xfffff90a02067981 */ /* 0x004ea8000c1e1300 */
[----:B------:R-:W3:Y:S04]  /*0390*/  LDG.E.S8 R8, desc[UR10][R2.64+-0x6] ;  /* 0xfffffa0a02087981 */ /* 0x000ee8000c1e1300 */
[----:B------:R-:W4:Y:S04]  /*03a0*/  LDG.E.S8 R12, desc[UR10][R2.64+-0x5] ;  /* 0xfffffb0a020c7981 */ /* 0x000f28000c1e1300 */
[----:B------:R-:W5:Y:S04]  /*03b0*/  LDG.E.S8 R16, desc[UR10][R2.64+-0x4] ;  /* 0xfffffc0a02107981 */ /* 0x000f68000c1e1300 */
        /* <DEDUP_REMOVED lines=11> */
[----:B------:R0:W5:Y:S01]  /*0470*/  LDG.E.S8 R13, desc[UR10][R2.64+0x8] ;  /* 0x0000080a020d7981 */ /* 0x000162000c1e1300 */
[C---:B------:R-:W-:Y:S01]  /*0480*/  IADD3 R10, PT, PT, R5.reuse, 0x1, RZ ;  /* 0x00000001050a7810 */ /* 0x040fe20007ffe0ff */
[C---:B------:R-:W-:Y:S01]  /*0490*/  VIADD R18, R5.reuse, 0x3 ;  /* 0x0000000305127836 */ /* 0x040fe20000000000 */
[C---:B------:R-:W-:Y:S01]  /*04a0*/  IADD3 R14, PT, PT, R5.reuse, 0x2, RZ ;  /* 0x00000002050e7810 */ /* 0x040fe20007ffe0ff */
[C---:B------:R-:W-:Y:S01]  /*04b0*/  VIADD R20, R5.reuse, 0x4 ;  /* 0x0000000405147836 */ /* 0x040fe20000000000 */
[C---:B------:R-:W-:Y:S01]  /*04c0*/  IADD3 R22, PT, PT, R5.reuse, 0x5, RZ ;  /* 0x0000000505167810 */ /* 0x040fe20007ffe0ff */
[C---:B------:R-:W-:Y:S01]  /*04d0*/  VIADD R24, R5.reuse, 0x9 ;  /* 0x0000000905187836 */ /* 0x040fe20000000000 */
[----:B------:R-:W-:-:S02]  /*04e0*/  IADD3 R26, PT, PT, R5, 0xa, RZ ;  /* 0x0000000a051a7810 */ /* 0x000fc40007ffe0ff */
[----:B0-----:R-:W-:-:S05]  /*04f0*/  IADD3 R2, P1, PT, R2, 0x10, RZ ;  /* 0x0000001002027810 */ /* 0x001fca0007f3e0ff */
[----:B------:R-:W-:Y:S02]  /*0500*/  IMAD.X R3, RZ, RZ, R3, P1 ;  /* 0x000000ffff037224 */ /* 0x000fe400008e0603 */
[--C-:B--2---:R-:W-:Y:S02]  /*0510*/  IMAD R6, R6, 0x4, R0.reuse ;  /* 0x0000000406067824 */ /* 0x104fe400078e0200 */
[----:B---3--:R-:W-:-:S03]  /*0520*/  IMAD R8, R8, 0x4, R0 ;  /* 0x0000000408087824 */ /* 0x008fc600078e0200 */
[----:B------:R0:W-:Y:S01]  /*0530*/  STL [R6], R5 ;  /* 0x0000000506007387 */ /* 0x0001e20000100800 */
[----:B----4-:R-:W-:-:S03]  /*0540*/  IMAD R12, R12, 0x4, R0 ;  /* 0x000000040c0c7824 */ /* 0x010fc600078e0200 */
[----:B------:R1:W-:Y:S01]  /*0550*/  STL [R8], R10 ;  /* 0x0000000a08007387 */ /* 0x0003e20000100800 */
[----:B-----5:R-:W-:-:S03]  /*0560*/  IMAD R16, R16, 0x4, R0 ;  /* 0x0000000410107824 */ /* 0x020fc600078e0200 */
[----:B------:R2:W-:Y:S01]  /*0570*/  STL [R12], R14 ;  /* 0x0000000e0c007387 */ /* 0x0005e20000100800 */
[----:B0-----:R-:W-:Y:S01]  /*0580*/  VIADD R6, R5, 0x6 ;  /* 0x0000000605067836 */ /* 0x001fe20000000000 */
[-C--:B------:R-:W-:Y:S02]  /*0590*/  LEA R29, R29, R0.reuse, 0x2 ;  /* 0x000000001d1d7211 */ /* 0x080fe400078e10ff */
[----:B------:R0:W-:Y:S01]  /*05a0*/  STL [R16], R18 ;  /* 0x0000001210007387 */ /* 0x0001e20000100800 */
[----:B-1----:R-:W-:Y:S01]  /*05b0*/  IADD3 R8, PT, PT, R5, 0x7, RZ ;  /* 0x0000000705087810 */ /* 0x002fe20007ffe0ff */
[--C-:B------:R-:W-:Y:S02]  /*05c0*/  IMAD R27, R27, 0x4, R0.reuse ;  /* 0x000000041b1b7824 */ /* 0x100fe400078e0200 */
[----:B------:R1:W-:Y:S01]  /*05d0*/  STL [R29], R20 ;  /* 0x000000141d007387 */ /* 0x0003e20000100800 */
[C---:B------:R-:W-:Y:S01]  /*05e0*/  VIADD R10, R5.reuse, 0x8 ;  /* 0x00000008050a7836 */ /* 0x040fe20000000000 */
[----:B--2---:R-:W-:Y:S01]  /*05f0*/  IADD3 R12, PT, PT, R5, 0xb, RZ ;  /* 0x0000000b050c7810 */ /* 0x004fe20007ffe0ff */
[--C-:B------:R-:W-:Y:S01]  /*0600*/  IMAD R17, R17, 0x4, R0.reuse ;  /* 0x0000000411117824 */ /* 0x100fe200078e0200 */
[----:B------:R2:W-:Y:S01]  /*0610*/  STL [R27], R22 ;  /* 0x000000161b007387 */ /* 0x0005e20000100800 */
[C---:B------:R-:W-:Y:S01]  /*0620*/  VIADD R14, R5.reuse, 0xc ;  /* 0x0000000c050e7836 */ /* 0x040fe20000000000 */
[----:B0-----:R-:W-:Y:S01]  /*0630*/  IADD3 R18, PT, PT, R5, 0xe, RZ ;  /* 0x0000000e05127810 */ /* 0x001fe20007ffe0ff */
[----:B------:R-:W-:Y:S01]  /*0640*/  IMAD R19, R19, 0x4, R0 ;  /* 0x0000000413137824 */ /* 0x000fe200078e0200 */
[----:B------:R2:W-:Y:S01]  /*0650*/  STL [R17], R6 ;  /* 0x0000000611007387 */ /* 0x0005e20000100800 */
[----:B------:R-:W-:Y:S01]  /*0660*/  VIADD R16, R5, 0xd ;  /* 0x0000000d05107836 */ /* 0x000fe20000000000 */
[----:B------:R-:W-:-:S02]  /*0670*/  LEA R25, R25, R0, 0x2 ;  /* 0x0000000019197211 */ /* 0x000fc400078e10ff */
[----:B------:R2:W-:Y:S01]  /*0680*/  STL [R19], R8 ;  /* 0x0000000813007387 */ /* 0x0005e20000100800 */
[----:B-1----:R-:W-:Y:S02]  /*0690*/  VIADD R20, R5, 0xf ;  /* 0x0000000f05147836 */ /* 0x002fe40000000000 */
[--C-:B------:R-:W-:Y:S01]  /*06a0*/  IMAD R21, R21, 0x4, R0.reuse ;  /* 0x0000000415157824 */ /* 0x100fe200078e0200 */
[----:B------:R2:W-:Y:S01]  /*06b0*/  STL [R25], R10 ;  /* 0x0000000a19007387 */ /* 0x0005e20000100800 */
[----:B------:R-:W-:Y:S02]  /*06c0*/  VIADD R5, R5, 0x10 ;  /* 0x0000001005057836 */ /* 0x000fe40000000000 */
[--C-:B------:R-:W-:Y:S01]  /*06d0*/  IMAD R23, R23, 0x4, R0.reuse ;  /* 0x0000000417177824 */ /* 0x100fe200078e0200 */
[----:B------:R2:W-:Y:S02]  /*06e0*/  STL [R21], R24 ;  /* 0x0000001815007387 */ /* 0x0005e40000100800 */
[----:B------:R-:W-:Y:S01]  /*06f0*/  ISETP.NE.AND P0, PT, R5, R4, PT ;  /* 0x000000040500720c */ /* 0x000fe20003f05270 */
[----:B------:R-:W-:Y:S01]  /*0700*/  IMAD R7, R7, 0x4, R0 ;  /* 0x0000000407077824 */ /* 0x000fe200078e0200 */
[----:B------:R2:W-:Y:S01]  /*0710*/  STL [R23], R26 ;  /* 0x0000001a17007387 */ /* 0x0005e20000100800 */
[----:B------:R-:W-:-:S03]  /*0720*/  LEA R9, R9, R0, 0x2 ;  /* 0x0000000009097211 */ /* 0x000fc600078e10ff */
[----:B------:R2:W-:Y:S01]  /*0730*/  STL [R7], R12 ;  /* 0x0000000c07007387 */ /* 0x0005e20000100800 */
[----:B------:R-:W-:-:S03]  /*0740*/  IMAD R15, R15, 0x4, R0 ;  /* 0x000000040f0f7824 */ /* 0x000fc600078e0200 */
[----:B------:R2:W-:Y:S01]  /*0750*/  STL [R9], R14 ;  /* 0x0000000e09007387 */ /* 0x0005e20000100800 */
[----:B------:R-:W-:-:S03]  /*0760*/  IMAD R11, R11, 0x4, R0 ;  /* 0x000000040b0b7824 */ /* 0x000fc600078e0200 */
[----:B------:R2:W-:Y:S01]  /*0770*/  STL [R15], R16 ;  /* 0x000000100f007387 */ /* 0x0005e20000100800 */
[----:B------:R-:W-:-:S03]  /*0780*/  LEA R13, R13, R0, 0x2 ;  /* 0x000000000d0d7211 */ /* 0x000fc600078e10ff */
[----:B------:R2:W-:Y:S04]  /*0790*/  STL [R11], R18 ;  /* 0x000000120b007387 */ /* 0x0005e80000100800 */
[----:B------:R2:W-:Y:S01]  /*07a0*/  STL [R13], R20 ;  /* 0x000000140d007387 */ /* 0x0005e20000100800 */
[----:B------:R-:W-:Y:S05]  /*07b0*/  @P0 BRA `(.L_x_2) ;  /* 0xfffffff800f00947 */ /* 0x000fea000383ffff */
.L_x_1:
[----:B------:R-:W-:Y:S05]  /*07c0*/  BRA.U !UP0, `(.L_x_0) ;  /* 0x0000000508387547 */ /* 0x000fea000b800000 */
[----:B------:R-:W-:Y:S02]  /*07d0*/  UISETP.GE.U32.AND UP0, UPT, UR7, 0x8, UPT ;  /* 0x000000080700788c */ /* 0x000fe4000bf06070 */
[----:B------:R-:W-:-:S04]  /*07e0*/  ULOP3.LUT UR5, UR6, 0x7, URZ, 0xc0, !UPT ;  /* 0x0000000706057892 */ /* 0x000fc8000f8ec0ff */
[----:B------:R-:W-:-:S03]  /*07f0*/  UISETP.NE.AND UP1, UPT, UR5, URZ, UPT ;  /* 0x000000ff0500728c */ /* 0x000fc6000bf25270 */
[----:B------:R-:W-:Y:S08]  /*0800*/  BRA.U !UP0, `(.L_x_3) ;  /* 0x00000001088c7547 */ /* 0x000ff0000b800000 */
[----:B------:R-:W0:Y:S02]  /*0810*/  LDCU.64 UR8, c[0x0][0x388] ;  /* 0x00007100ff0877ac */ /* 0x000e240008000a00 */
[----:B0-----:R-:W-:-:S04]  /*0820*/  IADD3 R2, P0, PT, R4, UR8, RZ ;  /* 0x0000000804027c10 */ /* 0x001fc8000ff1e0ff */
[----:B------:R-:W-:-:S05]  /*0830*/  IADD3.X R3, PT, PT, RZ, UR9, RZ, P0, !PT ;  /* 0x00000009ff037c10 */ /* 0x000fca00087fe4ff */
[----:B------:R-:W3:Y:S04]  /*0840*/  LDG.E.S8 R5, desc[UR10][R2.64] ;  /* 0x0000000a02057981 */ /* 0x000ee8000c1e1300 */
[----:B--2---:R-:W2:Y:S04]  /*0850*/  LDG.E.S8 R7, desc[UR10][R2.64+0x1] ;  /* 0x0000010a02077981 */ /* 0x004ea8000c1e1300 */
[----:B------:R-:W4:Y:S04]  /*0860*/  LDG.E.S8 R9, desc[UR10][R2.64+0x2] ;  /* 0x0000020a02097981 */ /* 0x000f28000c1e1300 */
[----:B------:R-:W5:Y:S04]  /*0870*/  LDG.E.S8 R11, desc[UR10][R2.64+0x3] ;  /* 0x0000030a020b7981 */ /* 0x000f68000c1e1300 */
[----:B------:R-:W5:Y:S04]  /*0880*/  LDG.E.S8 R13, desc[UR10][R2.64+0x4] ;  /* 0x0000040a020d7981 */ /* 0x000f68000c1e1300 */
[----:B------:R-:W5:Y:S04]  /*0890*/  LDG.E.S8 R15, desc[UR10][R2.64+0x5] ;  /* 0x0000050a020f7981 */ /* 0x000f68000c1e1300 */
[----:B------:R-:W5:Y:S04]  /*08a0*/  LDG.E.S8 R17, desc[UR10][R2.64+0x6] ;  /* 0x0000060a02117981 */ /* 0x000f68000c1e1300 */
[----:B------:R0:W5:Y:S01]  /*08b0*/  LDG.E.S8 R19, desc[UR10][R2.64+0x7] ;  /* 0x0000070a02137981 */ /* 0x000162000c1e1300 */
[C---:B------:R-:W-:Y:S01]  /*08c0*/  VIADD R6, R4.reuse, 0x1 ;  /* 0x0000000104067836 */ /* 0x040fe20000000000 */
[C---:B------:R-:W-:Y:S01]  /*08d0*/  IADD3 R8, PT, PT, R4.reuse, 0x2, RZ ;  /* 0x0000000204087810 */ /* 0x040fe20007ffe0ff */
[C---:B------:R-:W-:Y:S01]  /*08e0*/  VIADD R12, R4.reuse, 0x4 ;  /* 0x00000004040c7836 */ /* 0x040fe20000000000 */
[----:B------:R-:W-:-:S02]  /*08f0*/  IADD3 R10, PT, PT, R4, 0x3, RZ ;  /* 0x00000003040a7810 */ /* 0x000fc40007ffe0ff */
[C---:B------:R-:W-:Y:S02]  /*0900*/  IADD3 R16, PT, PT, R4.reuse, 0x7, RZ ;  /* 0x0000000704107810 */ /* 0x040fe40007ffe0ff */
[C---:B0-----:R-:W-:Y:S01]  /*0910*/  IADD3 R2, PT, PT, R4.reuse, 0x5, RZ ;  /* 0x0000000504027810 */ /* 0x041fe20007ffe0ff */
[----:B------:R-:W-:Y:S02]  /*0920*/  VIADD R3, R4, 0x6 ;  /* 0x0000000604037836 */ /* 0x000fe40000000000 */
[----:B---3--:R-:W-:Y:S01]  /*0930*/  IMAD R5, R5, 0x4, R0 ;  /* 0x0000000405057824 */ /* 0x008fe200078e0200 */
[----:B--2---:R-:W-:-:S04]  /*0940*/  LEA R7, R7, R0, 0x2 ;  /* 0x0000000007077211 */ /* 0x004fc800078e10ff */
[----:B------:R0:W-:Y:S01]  /*0950*/  STL [R5], R4 ;  /* 0x0000000405007387 */ /* 0x0001e20000100800 */
[----:B----4-:R-:W-:-:S03]  /*0960*/  IMAD R9, R9, 0x4, R0 ;  /* 0x0000000409097824 */ /* 0x010fc600078e0200 */
[----:B------:R1:W-:Y:S01]  /*0970*/  STL [R7], R6 ;  /* 0x0000000607007387 */ /* 0x0003e20000100800 */
[----:B-----5:R-:W-:-:S03]  /*0980*/  IMAD R11, R11, 0x4, R0 ;  /* 0x000000040b0b7824 */ /* 0x020fc600078e0200 */
[----:B------:R1:W-:Y:S01]  /*0990*/  STL [R9], R8 ;  /* 0x0000000809007387 */ /* 0x0003e20000100800 */
[----:B0-----:R-:W-:Y:S02]  /*09a0*/  IADD3 R4, PT, PT, R4, 0x8, RZ ;  /* 0x0000000804047810 */ /* 0x001fe40007ffe0ff */
[----:B------:R-:W-:Y:S01]  /*09b0*/  LEA R13, R13, R0, 0x2 ;  /* 0x000000000d0d7211 */ /* 0x000fe200078e10ff */
[----:B------:R1:W-:Y:S01]  /*09c0*/  STL [R11], R10 ;  /* 0x0000000a0b007387 */ /* 0x0003e20000100800 */
[----:B------:R-:W-:-:S03]  /*09d0*/  IMAD R15, R15, 0x4, R0 ;  /* 0x000000040f0f7824 */ /* 0x000fc600078e0200 */
[----:B------:R1:W-:Y:S01]  /*09e0*/  STL [R13], R12 ;  /* 0x0000000c0d007387 */ /* 0x0003e20000100800 */
[----:B------:R-:W-:-:S03]  /*09f0*/  LEA R14, R17, R0, 0x2 ;  /* 0x00000000110e7211 */ /* 0x000fc600078e10ff */
[----:B------:R1:W-:Y:S01]  /*0a00*/  STL [R15], R2 ;  /* 0x000000020f007387 */ /* 0x0003e20000100800 */
[----:B------:R-:W-:-:S03]  /*0a10*/  IMAD R19, R19, 0x4, R0 ;  /* 0x0000000413137824 */ /* 0x000fc600078e0200 */
[----:B------:R1:W-:Y:S04]  /*0a20*/  STL [R14], R3 ;  /* 0x000000030e007387 */ /* 0x0003e80000100800 */
[----:B------:R1:W-:Y:S02]  /*0a30*/  STL [R19], R16 ;  /* 0x0000001013007387 */ /* 0x0003e40000100800 */
.L_x_3:
[----:B------:R-:W-:Y:S05]  /*0a40*/  BRA.U !UP1, `(.L_x_0) ;  /* 0x0000000109987547 */ /* 0x000fea000b800000 */
[----:B------:R-:W-:Y:S02]  /*0a50*/  UISETP.GE.U32.AND UP0, UPT, UR5, 0x4, UPT ;  /* 0x000000040500788c */ /* 0x000fe4000bf06070 */
[----:B------:R-:W-:-:S04]  /*0a60*/  ULOP3.LUT UR4, UR6, 0x3, URZ, 0xc0, !UPT ;  /* 0x0000000306047892 */ /* 0x000fc8000f8ec0ff */
[----:B------:R-:W-:-:S03]  /*0a70*/  UISETP.NE.AND UP1, UPT, UR4, URZ, UPT ;  /* 0x000000ff0400728c */ /* 0x000fc6000bf25270 */
[----:B------:R-:W-:Y:S08]  /*0a80*/  BRA.U !UP0, `(.L_x_4) ;  /* 0x00000001084c7547 */ /* 0x000ff0000b800000 */
[----:B------:R-:W1:Y:S02]  /*0a90*/  LDCU.64 UR8, c[0x0][0x388] ;  /* 0x00007100ff0877ac */ /* 0x000e640008000a00 */
[----:B-1----:R-:W-:-:S05]  /*0aa0*/  IADD3 R2, P0, PT, R4, UR8, RZ ;  /* 0x0000000804027c10 */ /* 0x002fca000ff1e0ff */
[----:B------:R-:W-:-:S05]  /*0ab0*/  IMAD.X R3, RZ, RZ, UR9, P0 ;  /* 0x00000009ff037e24 */ /* 0x000fca00080e06ff */
[----:B------:R-:W3:Y:S04]  /*0ac0*/  LDG.E.S8 R5, desc[UR10][R2.64] ;  /* 0x0000000a02057981 */ /* 0x000ee8000c1e1300 */
[----:B--2---:R-:W2:Y:S04]  /*0ad0*/  LDG.E.S8 R7, desc[UR10][R2.64+0x1] ;  /* 0x0000010a02077981 */ /* 0x004ea8000c1e1300 */
[----:B------:R-:W4:Y:S04]  /*0ae0*/  LDG.E.S8 R9, desc[UR10][R2.64+0x2] ;  /* 0x0000020a02097981 */ /* 0x000f28000c1e1300 */
[----:B------:R-:W5:Y:S01]  /*0af0*/  LDG.E.S8 R11, desc[UR10][R2.64+0x3] ;  /* 0x0000030a020b7981 */ /* 0x000f62000c1e1300 */
[C---:B------:R-:W-:Y:S01]  /*0b00*/  IADD3 R6, PT, PT, R4.reuse, 0x1, RZ ;  /* 0x0000000104067810 */ /* 0x040fe20007ffe0ff */
[C---:B------:R-:W-:Y:S01]  /*0b10*/  VIADD R8, R4.reuse, 0x2 ;  /* 0x0000000204087836 */ /* 0x040fe20000000000 */
[----:B------:R-:W-:Y:S01]  /*0b20*/  IADD3 R10, PT, PT, R4, 0x3, RZ ;  /* 0x00000003040a7810 */ /* 0x000fe20007ffe0ff */
[----:B---3--:R-:W-:Y:S01]  /*0b30*/  IMAD R5, R5, 0x4, R0 ;  /* 0x0000000405057824 */ /* 0x008fe200078e0200 */
[----:B--2---:R-:W-:-:S04]  /*0b40*/  LEA R7, R7, R0, 0x2 ;  /* 0x0000000007077211 */ /* 0x004fc800078e10ff */
[----:B------:R0:W-:Y:S01]  /*0b50*/  STL [R5], R4 ;  /* 0x0000000405007387 */ /* 0x0001e20000100800 */
[----:B----4-:R-:W-:-:S03]  /*0b60*/  IMAD R9, R9, 0x4, R0 ;  /* 0x0000000409097824 */ /* 0x010fc600078e0200 */
[----:B------:R3:W-:Y:S01]  /*0b70*/  STL [R7], R6 ;  /* 0x0000000607007387 */ /* 0x0007e20000100800 */
[----:B-----5:R-:W-:-:S03]  /*0b80*/  LEA R11, R11, R0, 0x2 ;  /* 0x000000000b0b7211 */ /* 0x020fc600078e10ff */
[----:B------:R3:W-:Y:S01]  /*0b90*/  STL [R9], R8 ;  /* 0x0000000809007387 */ /* 0x0007e20000100800 */
[----:B0-----:R-:W-:-:S03]  /*0ba0*/  VIADD R4, R4, 0x4 ;  /* 0x0000000404047836 */ /* 0x001fc60000000000 */
[----:B------:R3:W-:Y:S04]  /*0bb0*/  STL [R11], R10 ;  /* 0x0000000a0b007387 */ /* 0x0007e80000100800 */
.L_x_4:
[----:B------:R-:W-:Y:S05]  /*0bc0*/  BRA.U !UP1, `(.L_x_0) ;  /* 0x0000000109387547 */ /* 0x000fea000b800000 */
[----:B------:R-:W1:Y:S01]  /*0bd0*/  LDCU.64 UR8, c[0x0][0x388] ;  /* 0x00007100ff0877ac */ /* 0x000e620008000a00 */
[----:B------:R-:W-:Y:S01]  /*0be0*/  UIADD3 UR4, UPT, UPT, -UR4, URZ, URZ ;  /* 0x000000ff04047290 */ /* 0x000fe2000fffe1ff */
[----:B-1----:R-:W-:-:S04]  /*0bf0*/  IADD3 R2, P0, PT, R4, UR8, RZ ;  /* 0x0000000804027c10 */ /* 0x002fc8000ff1e0ff */
[----:B--23--:R-:W-:-:S09]  /*0c00*/  IADD3.X R7, PT, PT, RZ, UR9, RZ, P0, !PT ;  /* 0x00000009ff077c10 */ /* 0x00cfd200087fe4ff */
.L_x_5:
[----:B------:R-:W-:-:S06]  /*0c10*/  IMAD.MOV.U32 R3, RZ, RZ, R7 ;  /* 0x000000ffff037224 */ /* 0x000fcc00078e0007 */
[----:B------:R0:W2:Y:S01]  /*0c20*/  LDG.E.S8 R3, desc[UR10][R2.64] ;  /* 0x0000000a02037981 */ /* 0x0000a2000c1e1300 */
[----:B------:R-:W-:-:S04]  /*0c30*/  UIADD3 UR4, UPT, UPT, UR4, 0x1, URZ ;  /* 0x0000000104047890 */ /* 0x000fc8000fffe0ff */
[----:B------:R-:W-:Y:S01]  /*0c40*/  UISETP.NE.AND UP0, UPT, UR4, URZ, UPT ;  /* 0x000000ff0400728c */ /* 0x000fe2000bf05270 */
[----:B0-----:R-:W-:-:S05]  /*0c50*/  IADD3 R2, P0, PT, R2, 0x1, RZ ;  /* 0x0000000102027810 */ /* 0x001fca0007f1e0ff */
[----:B------:R-:W-:Y:S01]  /*0c60*/  IMAD.X R7, RZ, RZ, R7, P0 ;  /* 0x000000ffff077224 */ /* 0x000fe200000e0607 */
[----:B--2---:R-:W-:-:S05]  /*0c70*/  LEA R5, R3, R0, 0x2 ;  /* 0x0000000003057211 */ /* 0x004fca00078e10ff */
[----:B------:R0:W-:Y:S02]  /*0c80*/  STL [R5], R4 ;  /* 0x0000000405007387 */ /* 0x0001e40000100800 */
[----:B0-----:R-:W-:Y:S01]  /*0c90*/  IADD3 R4, PT, PT, R4, 0x1, RZ ;  /* 0x0000000104047810 */ /* 0x001fe20007ffe0ff */
[----:B------:R-:W-:Y:S06]  /*0ca0*/  BRA.U UP0, `(.L_x_5) ;  /* 0xfffffffd00d87547 */ /* 0x000fec000b83ffff */
.L_x_0:
[----:B------:R-:W0:Y:S02]  /*0cb0*/  LDCU UR4, c[0x0][0x390] ;  /* 0x00007200ff0477ac */ /* 0x000e240008000800 */
[----:B0-----:R-:W-:-:S06]  /*0cc0*/  UIADD3 UR4, UPT, UPT, -UR6, UR4, URZ ;  /* 0x0000000406047290 */ /* 0x001fcc000fffe1ff */
[----:B------:R-:W-:-:S13]  /*0cd0*/  ISETP.LE.AND P0, PT, RZ, UR4, PT ;  /* 0x00000004ff007c0c */ /* 0x000fda000bf03270 */
[----:B------:R-:W-:Y:S05]  /*0ce0*/  @!P0 EXIT ;  /* 0x000000000000894d */ /* 0x000fea0003800000 */
[----:B-1----:R-:W0:Y:S01]  /*0cf0*/  S2R R2, SR_TID.X ;  /* 0x0000000000027919 */ /* 0x002e220000002100 */
[----:B------:R-:W-:Y:S01]  /*0d00*/  IMAD.MOV.U32 R3, RZ, RZ, RZ ;  /* 0x000000ffff037224 */ /* 0x000fe200078e00ff */
[----:B------:R-:W1:Y:S06]  /*0d10*/  LDCU.128 UR12, c[0x0][0x380] ;  /* 0x00007000ff0c77ac */ /* 0x000e6c0008000c00 */
.L_x_10:
[----:B------:R-:W0:Y:S01]  /*0d20*/  LDCU UR6, c[0x0][0x390] ;  /* 0x00007200ff0677ac */ /* 0x000e220008000800 */
[----:B------:R-:W-:Y:S01]  /*0d30*/  BSSY.RECONVERGENT B0, `(.L_x_6) ;  /* 0x0000029000007945 */ /* 0x000fe20003800200 */
[----:B------:R-:W4:Y:S01]  /*0d40*/  LDCU UR5, c[0x0][0x394] ;  /* 0x00007280ff0577ac */ /* 0x000f220008000800 */
[----:B0-23--:R-:W-:Y:S01]  /*0d50*/  IMAD R10, R2, UR6, R3 ;  /* 0x00000006020a7c24 */ /* 0x00dfe2000f8e0203 */
[----:B----4-:R-:W-:-:S07]  /*0d60*/  MOV R8, UR5 ;  /* 0x0000000500087c02 */ /* 0x010fce0008000f00 */
.L_x_8:
[----:B------:R-:W-:-:S13]  /*0d70*/  ISETP.GE.AND P0, PT, R8, 0x1, PT ;  /* 0x000000010800780c */ /* 0x000fda0003f06270 */
[----:B------:R-:W-:Y:S05]  /*0d80*/  @!P0 BRA `(.L_x_7) ;  /* 0x00000000003c8947 */ /* 0x000fea0003800000 */
[----:B------:R-:W-:-:S05]  /*0d90*/  VIADD R8, R8, 0xffffffff ;  /* 0xffffffff08087836 */ /* 0x000fca0000000000 */
[----:B------:R-:W-:Y:S02]  /*0da0*/  IADD3 R7, PT, PT, R10, R8, RZ ;  /* 0x000000080a077210 */ /* 0x000fe40007ffe0ff */
[----:B-1----:R-:W-:Y:S02]  /*0db0*/  IADD3 R4, P0, PT, R8, UR14, RZ ;  /* 0x0000000e08047c10 */ /* 0x002fe4000ff1e0ff */
[----:B------:R-:W-:-:S03]  /*0dc0*/  IADD3 R6, P1, PT, R7, UR12, RZ ;  /* 0x0000000c07067c10 */ /* 0x000fc6000ff3e0ff */
[----:B------:R-:W-:Y:S01]  /*0dd0*/  IMAD.X R5, RZ, RZ, UR15, P0 ;  /* 0x0000000fff057e24 */ /* 0x000fe200080e06ff */
[----:B------:R-:W-:-:S04]  /*0de0*/  LEA.HI.X.SX32 R7, R7, UR13, 0x1, P1 ;  /* 0x0000000d07077c11 */ /* 0x000fc800088f0eff */
[----:B------:R-:W2:Y:S04]  /*0df0*/  LDG.E.U8 R4, desc[UR10][R4.64] ;  /* 0x0000000a04047981 */ /* 0x000ea8000c1e1100 */
[----:B------:R-:W2:Y:S02]  /*0e00*/  LDG.E.U8 R7, desc[UR10][R6.64] ;  /* 0x0000000a06077981 */ /* 0x000ea4000c1e1100 */
[----:B--2---:R-:W-:-:S13]  /*0e10*/  ISETP.NE.AND P0, PT, R4, R7, PT ;  /* 0x000000070400720c */ /* 0x004fda0003f05270 */
[----:B------:R-:W-:Y:S05]  /*0e20*/  @!P0 BRA `(.L_x_8) ;  /* 0xfffffffc00d08947 */ /* 0x000fea000383ffff */
[----:B------:R-:W-:-:S04]  /*0e30*/  PRMT R5, R7, 0x8880, RZ ;  /* 0x0000888007057816 */ /* 0x000fc800000000ff */
[----:B------:R-:W-:-:S06]  /*0e40*/  LEA R5, R5, R0, 0x2 ;  /* 0x0000000005057211 */ /* 0x000fcc00078e10ff */
[----:B------:R-:W2:Y:S02]  /*0e50*/  LDL R5, [R5] ;  /* 0x0000000005057983 */ /* 0x000ea40000100800 */
[----:B--2---:R-:W-:Y:S01]  /*0e60*/  VIADDMNMX R8, R8, -R5, 0x1, !PT ;  /* 0x0000000108087446 */ /* 0x004fe20007800905 */
[----:B------:R-:W-:Y:S06]  /*0e70*/  BRA `(.L_x_9) ;  /* 0x0000000000507947 */ /* 0x000fec0003800000 */
.L_x_7:
[----:B------:R-:W0:Y:S01]  /*0e80*/  S2R R6, SR_LANEID ;  /* 0x0000000000067919 */ /* 0x000e220000000000 */
[----:B------:R-:W2:Y:S01]  /*0e90*/  LDC.64 R12, c[0x0][0x390] ;  /* 0x0000e400ff0c7b82 */ /* 0x000ea20000000a00 */
[----:B------:R-:W-:Y:S02]  /*0ea0*/  VOTEU.ANY UR5, UPT, PT ;  /* 0x0000000000057886 */ /* 0x000fe400038e0100 */
[----:B------:R-:W-:Y:S02]  /*0eb0*/  UFLO.U32 UR6, UR5 ;  /* 0x00000005000672bd */ /* 0x000fe400080e0000 */
[----:B------:R-:W3:Y:S03]  /*0ec0*/  POPC R9, UR5 ;  /* 0x0000000500097d09 */ /* 0x000ee60008000000 */
[----:B------:R-:W3:Y:S01]  /*0ed0*/  LDC.64 R4, c[0x0][0x398] ;  /* 0x0000e600ff047b82 */ /* 0x000ee20000000a00 */
[----:B0-----:R-:W-:Y:S01]  /*0ee0*/  ISETP.EQ.U32.AND P0, PT, R6, UR6, PT ;  /* 0x0000000606007c0c */ /* 0x001fe2000bf02070 */
[----:B--2---:R-:W-:-:S12]  /*0ef0*/  IMAD.IADD R7, R3, 0x1, R13 ;  /* 0x0000000103077824 */ /* 0x004fd800078e020d */
[----:B---3--:R0:W-:Y:S01]  /*0f00*/  @P0 REDG.E.ADD.STRONG.GPU desc[UR10][R4.64], R9 ;  /* 0x000000090400098e */ /* 0x0081e2000c12e10a */
[----:B------:R-:W-:Y:S01]  /*0f10*/  ISETP.GE.AND P0, PT, R7, R12, PT ;  /* 0x0000000c0700720c */ /* 0x000fe20003f06270 */
[----:B------:R-:W-:-:S12]  /*0f20*/  HFMA2 R8, -RZ, RZ, 0, 5.9604644775390625e-08 ;  /* 0x00000001ff087431 */ /* 0x000fd800000001ff */
[----:B0-----:R-:W-:Y:S05]  /*0f30*/  @P0 BRA `(.L_x_9) ;  /* 0x0000000000200947 */ /* 0x001fea0003800000 */
[----:B------:R-:W0:Y:S01]  /*0f40*/  LDCU.64 UR6, c[0x0][0x380] ;  /* 0x00007000ff0677ac */ /* 0x000e220008000a00 */
[----:B------:R-:W-:-:S05]  /*0f50*/  IMAD.IADD R5, R10, 0x1, R13 ;  /* 0x000000010a057824 */ /* 0x000fca00078e020d */
[----:B0-----:R-:W-:-:S04]  /*0f60*/  IADD3 R4, P0, PT, R5, UR6, RZ ;  /* 0x0000000605047c10 */ /* 0x001fc8000ff1e0ff */
[----:B------:R-:W-:-:S06]  /*0f70*/  LEA.HI.X.SX32 R5, R5, UR7, 0x1, P0 ;  /* 0x0000000705057c11 */ /* 0x000fcc00080f0eff */
[----:B------:R-:W2:Y:S02]  /*0f80*/  LDG.E.S8 R5, desc[UR10][R4.64] ;  /* 0x0000000a04057981 */ /* 0x000ea4000c1e1300 */
[----:B--2---:R-:W-:-:S06]  /*0f90*/  LEA R6, R5, R0, 0x2 ;  /* 0x0000000005067211 */ /* 0x004fcc00078e10ff */
[----:B------:R-:W2:Y:S02]  /*0fa0*/  LDL R6, [R6] ;  /* 0x0000000006067983 */ /* 0x000ea40000100800 */
[----:B--2---:R-:W-:-:S07]  /*0fb0*/  IMAD.IADD R8, R13, 0x1, -R6 ;  /* 0x000000010d087824 */ /* 0x004fce00078e0a06 */
.L_x_9:
[----:B-1----:R-:W-:Y:S05]  /*0fc0*/  BSYNC.RECONVERGENT B0 ;  /* 0x0000000000007941 */ /* 0x002fea0003800200 */
.L_x_6:
[----:B------:R-:W-:-:S04]  /*0fd0*/  IADD3 R3, PT, PT, R8, R3, RZ ;  /* 0x0000000308037210 */ /* 0x000fc80007ffe0ff */
[----:B------:R-:W-:-:S13]  /*0fe0*/  ISETP.GT.AND P0, PT, R3, UR4, PT ;  /* 0x0000000403007c0c */ /* 0x000fda000bf04270 */
[----:B------:R-:W-:Y:S05]  /*0ff0*/  @!P0 BRA `(.L_x_10) ;  /* 0xfffffffc00488947 */ /* 0x000fea000383ffff */
[----:B------:R-:W-:Y:S05]  /*1000*/  EXIT ;  /* 0x000000000000794d */ /* 0x000fea0003800000 */
.L_x_11:
[----:B------:R-:W-:-:S00]  /*1010*/  BRA `(.L_x_11) ;  /* 0xfffffffc00fc7947 */ /* 0x000fc0000383ffff */
[----:B------:R-:W-:-:S00]  /*1020*/  NOP ;  /* 0x0000000000007918 */ /* 0x000fc00000000000 */
        /* <DEDUP_REMOVED lines=13> */
.L_x_12:


//--------------------- .nv.shared.reserved.0     --------------------------
	.section	.nv.shared.reserved.0,"aw",@nobits
	.weak		__nv_reservedSMEM_offset_0_alias
	.size		__nv_reservedSMEM_offset_0_alias, 0, 64
	.other		__nv_reservedSMEM_offset_0_alias,@"STO_CUDA_RESERVED_SHARED STV_DEFAULT"
__nv_reservedSMEM_offset_0_alias:
	.zero		0
	.zero		64


//--------------------- .nv.constant0._Z6searchPKcPciiPi --------------------------
	.section	.nv.constant0._Z6searchPKcPciiPi,"a",@progbits
	.sectionflags	@""
	.align	4
.nv.constant0._Z6searchPKcPciiPi:
	.zero		928


//--------------------- SYMBOLS --------------------------

	.type		.nv.reservedSmem.offset0,@object
	.size		.nv.reservedSmem.offset0,0x4
